//
// Generated by NVIDIA NVVM Compiler
//
// Compiler Build ID: CL-36424714
// Cuda compilation tools, release 13.0, V13.0.88
// Based on NVVM 20.0.0
//

.version 9.0
.target sm_100
.address_size 64

	// .globl	_Z23testGPUBlockAndGridSizev
.extern .func  (.param .b32 func_retval0) vprintf
(
	.param .b64 vprintf_param_0,
	.param .b64 vprintf_param_1
)
;
.global .align 1 .b8 $str[244] = {10, 32, 70, 111, 114, 32, 110, 111, 119, 32, 119, 101, 32, 115, 101, 101, 32, 111, 110, 108, 121, 32, 97, 32, 114, 101, 102, 108, 101, 99, 116, 105, 111, 110, 32, 97, 115, 32, 105, 110, 32, 97, 32, 109, 105, 114, 114, 111, 114, 59, 10, 32, 116, 104, 101, 110, 32, 119, 101, 32, 115, 104, 97, 108, 108, 32, 115, 101, 101, 32, 102, 97, 99, 101, 32, 116, 111, 32, 102, 97, 99, 101, 46, 32, 78, 111, 119, 32, 73, 32, 107, 110, 111, 119, 32, 105, 110, 32, 112, 97, 114, 116, 59, 10, 32, 116, 104, 101, 110, 32, 73, 32, 115, 104, 97, 108, 108, 32, 107, 110, 111, 119, 32, 102, 117, 108, 108, 121, 44, 32, 101, 118, 101, 110, 32, 97, 115, 32, 73, 32, 97, 109, 32, 102, 117, 108, 108, 121, 32, 107, 110, 111, 119, 110, 46, 10, 32, 65, 110, 100, 32, 110, 111, 119, 32, 116, 104, 101, 115, 101, 32, 116, 104, 114, 101, 101, 32, 114, 101, 109, 97, 105, 110, 58, 32, 102, 97, 105, 116, 104, 44, 32, 104, 111, 112, 101, 32, 97, 110, 100, 32, 108, 111, 118, 101, 46, 10, 32, 66, 117, 116, 32, 116, 104, 101, 32, 103, 114, 101, 97, 116, 101, 115, 116, 32, 111, 102, 32, 116, 104, 101, 115, 101, 32, 105, 115, 32, 108, 111, 118, 101, 46, 10};

.visible .entry _Z23testGPUBlockAndGridSizev()
{
	.reg .pred 	%p<2>;
	.reg .b32 	%r<6>;
	.reg .b64 	%rd<3>;

	mov.u32 	%r1, %tid.x;
	mov.u32 	%r2, %ctaid.x;
	or.b32  	%r3, %r1, %r2;
	setp.ne.s32 	%p1, %r3, 0;
	@%p1 bra 	$L__BB0_2;
	mov.u64 	%rd1, $str;
	cvta.global.u64 	%rd2, %rd1;
	{ // callseq 0, 0
	.param .b64 param0;
	st.param.b64 	[param0], %rd2;
	.param .b64 param1;
	st.param.b64 	[param1], 0;
	.param .b32 retval0;
	call.uni (retval0), 
	vprintf, 
	(
	param0, 
	param1
	);
	ld.param.b32 	%r4, [retval0];
	} // callseq 0
$L__BB0_2:
	ret;

}


// ===== COMPILED SASS (sm_100) =====

	.target	sm_100

	.elftype	@"ET_EXEC"


//--------------------- .note.nv.tkinfo           --------------------------
	.section	.note.nv.tkinfo,"",@"SHT_NOTE"
	.sectionflags	@"SHF_NOTE_NV_TKINFO"
	.tkinfo
        /*0018*/ 	.word	0x00000002
        /*0030*/ 	.string	""
        /*0030*/ 	.string	"ptxas"
        /*0030*/ 	.string	"Cuda compilation tools, release 13.0, V13.0.88"
        /*0030*/ 	.string	"Build cuda_13.0.r13.0/compiler.36424714_0"
        /*0030*/ 	.string	"-arch sm_100 -m 64 "



//--------------------- .note.nv.cuinfo           --------------------------
	.section	.note.nv.cuinfo,"",@"SHT_NOTE"
	.sectionflags	@"SHF_NOTE_NV_CUINFO"
        /*0018*/ 	.short	0x0002
        /*001a*/ 	.short	0x0064
        /*001c*/ 	.short	0x0082
	.zero		2


//--------------------- .nv.info                  --------------------------
	.section	.nv.info,"",@"SHT_CUDA_INFO"
	.align	4


	//----- nvinfo : EIATTR_REGCOUNT
	.align		4
        /*0000*/ 	.byte	0x04, 0x2f
        /*0002*/ 	.short	(.L_2 - .L_1)
	.align		4
.L_1:
        /*0004*/ 	.word	index@(_Z23testGPUBlockAndGridSizev)
        /*0008*/ 	.word	0x00000018


	//----- nvinfo : EIATTR_FRAME_SIZE
	.align		4
.L_2:
        /*000c*/ 	.byte	0x04, 0x11
        /*000e*/ 	.short	(.L_4 - .L_3)
	.align		4
.L_3:
        /*0010*/ 	.word	index@(_Z23testGPUBlockAndGridSizev)
        /*0014*/ 	.word	0x00000000


	//----- nvinfo : EIATTR_MIN_STACK_SIZE
	.align		4
.L_4:
        /*0018*/ 	.byte	0x04, 0x12
        /*001a*/ 	.short	(.L_6 - .L_5)
	.align		4
.L_5:
        /*001c*/ 	.word	index@(_Z23testGPUBlockAndGridSizev)
        /*0020*/ 	.word	0x00000000
.L_6:


//--------------------- .nv.compat                --------------------------
	.section	.nv.compat,"",@"SHT_CUDA_COMPAT_INFO"
	.align	4
        /*0000*/ 	.byte	0x02, 0x09, 0x00, 0x00, 0x02, 0x02, 0x01, 0x00, 0x02, 0x05, 0x05, 0x00, 0x03, 0x07, 0x01, 0x01
        /*0010*/ 	.byte	0x02, 0x03, 0x00, 0x00, 0x02, 0x06, 0x01, 0x00, 0x04, 0x0b, 0x08, 0x00, 0x09, 0x00, 0x00, 0x00
        /*0020*/ 	.byte	0x00, 0x00, 0x00, 0x00


//--------------------- .nv.info._Z23testGPUBlockAndGridSizev --------------------------
	.section	.nv.info._Z23testGPUBlockAndGridSizev,"",@"SHT_CUDA_INFO"
	.sectionflags	@""
	.align	4


	//----- nvinfo : EIATTR_CUDA_API_VERSION
	.align		4
        /*0000*/ 	.byte	0x04, 0x37
        /*0002*/ 	.short	(.L_8 - .L_7)
.L_7:
        /*0004*/ 	.word	0x00000082


	//----- nvinfo : EIATTR_SPARSE_MMA_MASK
	.align		4
.L_8:
        /*0008*/ 	.byte	0x03, 0x50
        /*000a*/ 	.short	0x0000


	//----- nvinfo : EIATTR_MAXREG_COUNT
	.align		4
        /*000c*/ 	.byte	0x03, 0x1b
        /*000e*/ 	.short	0x00ff


	//----- nvinfo : EIATTR_EXTERNS
	.align		4
        /*0010*/ 	.byte	0x04, 0x0f
        /*0012*/ 	.short	(.L_10 - .L_9)


	//   ....[0]....
	.align		4
.L_9:
        /*0014*/ 	.word	index@(vprintf)


	//----- nvinfo : EIATTR_MERCURY_ISA_VERSION
	.align		4
.L_10:
        /*0018*/ 	.byte	0x03, 0x5f
        /*001a*/ 	.short	0x0101


	//----- nvinfo : EIATTR_VRC_CTA_INIT_COUNT
	.align		4
        /*001c*/ 	.byte	0x02, 0x4a
	.zero		1
	.zero		1


	//----- nvinfo : EIATTR_SYSCALL_OFFSETS
	.align		4
        /*0020*/ 	.byte	0x04, 0x46
        /*0022*/ 	.short	(.L_12 - .L_11)


	//   ....[0]....
.L_11:
        /*0024*/ 	.word	0x000000c0


	//----- nvinfo : EIATTR_EXIT_INSTR_OFFSETS
	.align		4
.L_12:
        /*0028*/ 	.byte	0x04, 0x1c
        /*002a*/ 	.short	(.L_14 - .L_13)


	//   ....[0]....
.L_13:
        /*002c*/ 	.word	0x00000040


	//   ....[1]....
        /*0030*/ 	.word	0x000000d0


	//----- nvinfo : EIATTR_CRS_STACK_SIZE
	.align		4
.L_14:
        /*0034*/ 	.byte	0x04, 0x1e
        /*0036*/ 	.short	(.L_16 - .L_15)
.L_15:
        /*0038*/ 	.word	0x00000000


	//----- nvinfo : EIATTR_SW_WAR
	.align		4
.L_16:
        /*003c*/ 	.byte	0x04, 0x36
        /*003e*/ 	.short	(.L_18 - .L_17)
.L_17:
        /*0040*/ 	.word	0x00000008
.L_18:


//--------------------- .nv.callgraph             --------------------------
	.section	.nv.callgraph,"",@"SHT_CUDA_CALLGRAPH"
	.align	4
	.sectionentsize	8
	.align		4
        /*0000*/ 	.word	0x00000000
	.align		4
        /*0004*/ 	.word	0xffffffff
	.align		4
        /*0008*/ 	.word	index@(_Z23testGPUBlockAndGridSizev)
	.align		4
        /*000c*/ 	.word	index@(vprintf)
	.align		4
        /*0010*/ 	.word	0x00000000
	.align		4
        /*0014*/ 	.word	0xfffffffe
	.align		4
        /*0018*/ 	.word	0x00000000
	.align		4
        /*001c*/ 	.word	0xfffffffd
	.align		4
        /*0020*/ 	.word	0x00000000
	.align		4
        /*0024*/ 	.word	0xfffffffc


//--------------------- .nv.constant4             --------------------------
	.section	.nv.constant4,"a",@progbits
	.align	8
	.align		8
.nv.constant4:
        /*0000*/ 	.dword	vprintf
	.align		8
        /*0008*/ 	.dword	$str


//--------------------- .text._Z23testGPUBlockAndGridSizev --------------------------
	.section	.text._Z23testGPUBlockAndGridSizev,"ax",@progbits
	.align	128
        .global         _Z23testGPUBlockAndGridSizev
        .type           _Z23testGPUBlockAndGridSizev,@function
        .size           _Z23testGPUBlockAndGridSizev,(.L_x_2 - _Z23testGPUBlockAndGridSizev)
        .other          _Z23testGPUBlockAndGridSizev,@"STO_CUDA_ENTRY STV_DEFAULT"
_Z23testGPUBlockAndGridSizev:
.text._Z23testGPUBlockAndGridSizev:
[----:B------:R-:W0:Y:S01]  /*0000*/  LDC R1, c[0x0][0x37c] ;  /* 0x0000df00ff017b82 */ /* 0x000e220000000800 */
[----:B------:R-:W1:Y:S07]  /*0010*/  S2R R0, SR_TID.X ;  /* 0x0000000000007919 */ /* 0x000e6e0000002100 */
[----:B------:R-:W1:Y:S02]  /*0020*/  S2UR UR4, SR_CTAID.X ;  /* 0x00000000000479c3 */ /* 0x000e640000002500 */
[----:B-1----:R-:W-:-:S13]  /*0030*/  LOP3.LUT P0, RZ, R0, UR4, RZ, 0xfc, !PT ;  /* 0x0000000400ff7c12 */ /* 0x002fda000f80fcff */
[----:B------:R-:W-:Y:S05]  /*0040*/  @P0 EXIT ;  /* 0x000000000000094d */ /* 0x000fea0003800000 */
[----:B------:R-:W-:Y:S01]  /*0050*/  MOV R0, 0x0 ;  /* 0x0000000000007802 */ /* 0x000fe20000000f00 */
[----:B------:R-:W1:Y:S01]  /*0060*/  LDCU.64 UR4, c[0x4][0x8] ;  /* 0x01000100ff0477ac */ /* 0x000e620008000a00 */
[----:B------:R-:W-:Y:S02]  /*0070*/  CS2R R6, SRZ ;  /* 0x0000000000067805 */ /* 0x000fe4000001ff00 */
[----:B------:R2:W3:Y:S01]  /*0080*/  LDC.64 R2, c[0x4][R0] ;  /* 0x0100000000027b82 */ /* 0x0004e20000000a00 */
[----:B-1----:R-:W-:Y:S02]  /*0090*/  IMAD.U32 R4, RZ, RZ, UR4 ;  /* 0x00000004ff047e24 */ /* 0x002fe4000f8e00ff */
[----:B--2---:R-:W-:-:S07]  /*00a0*/  IMAD.U32 R5, RZ, RZ, UR5 ;  /* 0x00000005ff057e24 */ /* 0x004fce000f8e00ff */
[----:B------:R-:W-:-:S07]  /*00b0*/  LEPC R20, `(.L_x_0) ;  /* 0x000000001014794e */ /* 0x000fce0000000000 */
[----:B0--3--:R-:W-:Y:S05]  /*00c0*/  CALL.ABS.NOINC R2 ;  /* 0x0000000002007343 */ /* 0x009fea0003c00000 */
.L_x_0:
[----:B------:R-:W-:Y:S05]  /*00d0*/  EXIT ;  /* 0x000000000000794d */ /* 0x000fea0003800000 */
.L_x_1:
[----:B------:R-:W-:-:S00]  /*00e0*/  BRA `(.L_x_1) ;  /* 0xfffffffc00fc7947 */ /* 0x000fc0000383ffff */
[----:B------:R-:W-:-:S00]  /*00f0*/  NOP ;  /* 0x0000000000007918 */ /* 0x000fc00000000000 */
        /* <DEDUP_REMOVED lines=8> */
.L_x_2:


//--------------------- .nv.global.init           --------------------------
	.section	.nv.global.init,"aw",@progbits
.nv.global.init:
	.type		$str,@object
	.size		$str,(.L_0 - $str)
$str:
        /*0000*/ 	.byte	0x0a, 0x20, 0x46, 0x6f, 0x72, 0x20, 0x6e, 0x6f, 0x77, 0x20, 0x77, 0x65, 0x20, 0x73, 0x65, 0x65
        /* <DEDUP_REMOVED lines=14> */
        /*00f0*/ 	.byte	0x65, 0x2e, 0x0a, 0x00
.L_0:


//--------------------- .nv.shared.reserved.0     --------------------------
	.section	.nv.shared.reserved.0,"aw",@nobits
	.weak		__nv_reservedSMEM_offset_0_alias
	.size		__nv_reservedSMEM_offset_0_alias, 0, 64
	.other		__nv_reservedSMEM_offset_0_alias,@"STO_CUDA_RESERVED_SHARED STV_DEFAULT"
__nv_reservedSMEM_offset_0_alias:
	.zero		0
	.zero		64


//--------------------- .nv.constant0._Z23testGPUBlockAndGridSizev --------------------------
	.section	.nv.constant0._Z23testGPUBlockAndGridSizev,"a",@progbits
	.sectionflags	@""
	.align	4
.nv.constant0._Z23testGPUBlockAndGridSizev:
	.zero		896


//--------------------- SYMBOLS --------------------------

	.type		.nv.reservedSmem.offset0,@object
	.size		.nv.reservedSmem.offset0,0x4
	.type		vprintf,@function
